//
// Generated by NVIDIA NVVM Compiler
//
// Compiler Build ID: CL-36424714
// Cuda compilation tools, release 13.0, V13.0.88
// Based on NVVM 20.0.0
//

.version 9.0
.target sm_100
.address_size 64

	// .globl	_Z15kernel_functionPcS_i

.visible .entry _Z15kernel_functionPcS_i(
	.param .u64 .ptr .align 1 _Z15kernel_functionPcS_i_param_0,
	.param .u64 .ptr .align 1 _Z15kernel_functionPcS_i_param_1,
	.param .u32 _Z15kernel_functionPcS_i_param_2
)
{
	.reg .pred 	%p<2>;
	.reg .b16 	%rs<31>;
	.reg .b32 	%r<7>;
	.reg .b64 	%rd<8>;

	ld.param.u64 	%rd1, [_Z15kernel_functionPcS_i_param_0];
	ld.param.u64 	%rd2, [_Z15kernel_functionPcS_i_param_1];
	ld.param.u32 	%r2, [_Z15kernel_functionPcS_i_param_2];
	mov.u32 	%r3, %ctaid.x;
	mov.u32 	%r4, %ntid.x;
	mov.u32 	%r5, %tid.x;
	mad.lo.s32 	%r1, %r3, %r4, %r5;
	setp.ge.s32 	%p1, %r1, %r2;
	@%p1 bra 	$L__BB0_2;
	cvta.to.global.u64 	%rd3, %rd1;
	cvta.to.global.u64 	%rd4, %rd2;
	mul.lo.s32 	%r6, %r1, 30;
	cvt.s64.s32 	%rd5, %r6;
	add.s64 	%rd6, %rd3, %rd5;
	ld.global.u8 	%rs1, [%rd6];
	add.s64 	%rd7, %rd4, %rd5;
	st.global.u8 	[%rd7], %rs1;
	ld.global.u8 	%rs2, [%rd6+1];
	st.global.u8 	[%rd7+1], %rs2;
	ld.global.u8 	%rs3, [%rd6+2];
	st.global.u8 	[%rd7+2], %rs3;
	ld.global.u8 	%rs4, [%rd6+3];
	st.global.u8 	[%rd7+3], %rs4;
	ld.global.u8 	%rs5, [%rd6+4];
	st.global.u8 	[%rd7+4], %rs5;
	ld.global.u8 	%rs6, [%rd6+5];
	st.global.u8 	[%rd7+5], %rs6;
	ld.global.u8 	%rs7, [%rd6+6];
	st.global.u8 	[%rd7+6], %rs7;
	ld.global.u8 	%rs8, [%rd6+7];
	st.global.u8 	[%rd7+7], %rs8;
	ld.global.u8 	%rs9, [%rd6+8];
	st.global.u8 	[%rd7+8], %rs9;
	ld.global.u8 	%rs10, [%rd6+9];
	st.global.u8 	[%rd7+9], %rs10;
	ld.global.u8 	%rs11, [%rd6+10];
	st.global.u8 	[%rd7+10], %rs11;
	ld.global.u8 	%rs12, [%rd6+11];
	st.global.u8 	[%rd7+11], %rs12;
	ld.global.u8 	%rs13, [%rd6+12];
	st.global.u8 	[%rd7+12], %rs13;
	ld.global.u8 	%rs14, [%rd6+13];
	st.global.u8 	[%rd7+13], %rs14;
	ld.global.u8 	%rs15, [%rd6+14];
	st.global.u8 	[%rd7+14], %rs15;
	ld.global.u8 	%rs16, [%rd6+15];
	st.global.u8 	[%rd7+15], %rs16;
	ld.global.u8 	%rs17, [%rd6+16];
	st.global.u8 	[%rd7+16], %rs17;
	ld.global.u8 	%rs18, [%rd6+17];
	st.global.u8 	[%rd7+17], %rs18;
	ld.global.u8 	%rs19, [%rd6+18];
	st.global.u8 	[%rd7+18], %rs19;
	ld.global.u8 	%rs20, [%rd6+19];
	st.global.u8 	[%rd7+19], %rs20;
	ld.global.u8 	%rs21, [%rd6+20];
	st.global.u8 	[%rd7+20], %rs21;
	ld.global.u8 	%rs22, [%rd6+21];
	st.global.u8 	[%rd7+21], %rs22;
	ld.global.u8 	%rs23, [%rd6+22];
	st.global.u8 	[%rd7+22], %rs23;
	ld.global.u8 	%rs24, [%rd6+23];
	st.global.u8 	[%rd7+23], %rs24;
	ld.global.u8 	%rs25, [%rd6+24];
	st.global.u8 	[%rd7+24], %rs25;
	ld.global.u8 	%rs26, [%rd6+25];
	st.global.u8 	[%rd7+25], %rs26;
	ld.global.u8 	%rs27, [%rd6+26];
	st.global.u8 	[%rd7+26], %rs27;
	ld.global.u8 	%rs28, [%rd6+27];
	st.global.u8 	[%rd7+27], %rs28;
	ld.global.u8 	%rs29, [%rd6+28];
	st.global.u8 	[%rd7+28], %rs29;
	ld.global.u8 	%rs30, [%rd6+29];
	st.global.u8 	[%rd7+29], %rs30;
$L__BB0_2:
	ret;

}


// ===== COMPILED SASS (sm_100) =====

	.target	sm_100

	.elftype	@"ET_EXEC"


//--------------------- .note.nv.tkinfo           --------------------------
	.section	.note.nv.tkinfo,"",@"SHT_NOTE"
	.sectionflags	@"SHF_NOTE_NV_TKINFO"
	.tkinfo
        /*0018*/ 	.word	0x00000002
        /*0030*/ 	.string	""
        /*0030*/ 	.string	"ptxas"
        /*0030*/ 	.string	"Cuda compilation tools, release 13.0, V13.0.88"
        /*0030*/ 	.string	"Build cuda_13.0.r13.0/compiler.36424714_0"
        /*0030*/ 	.string	"-arch sm_100 -m 64 "



//--------------------- .note.nv.cuinfo           --------------------------
	.section	.note.nv.cuinfo,"",@"SHT_NOTE"
	.sectionflags	@"SHF_NOTE_NV_CUINFO"
        /*0018*/ 	.short	0x0002
        /*001a*/ 	.short	0x0064
        /*001c*/ 	.short	0x0082
	.zero		2


//--------------------- .nv.info                  --------------------------
	.section	.nv.info,"",@"SHT_CUDA_INFO"
	.align	4


	//----- nvinfo : EIATTR_REGCOUNT
	.align		4
        /*0000*/ 	.byte	0x04, 0x2f
        /*0002*/ 	.short	(.L_1 - .L_0)
	.align		4
.L_0:
        /*0004*/ 	.word	index@(_Z15kernel_functionPcS_i)
        /*0008*/ 	.word	0x00000014


	//----- nvinfo : EIATTR_FRAME_SIZE
	.align		4
.L_1:
        /*000c*/ 	.byte	0x04, 0x11
        /*000e*/ 	.short	(.L_3 - .L_2)
	.align		4
.L_2:
        /*0010*/ 	.word	index@(_Z15kernel_functionPcS_i)
        /*0014*/ 	.word	0x00000000


	//----- nvinfo : EIATTR_MIN_STACK_SIZE
	.align		4
.L_3:
        /*0018*/ 	.byte	0x04, 0x12
        /*001a*/ 	.short	(.L_5 - .L_4)
	.align		4
.L_4:
        /*001c*/ 	.word	index@(_Z15kernel_functionPcS_i)
        /*0020*/ 	.word	0x00000000
.L_5:


//--------------------- .nv.compat                --------------------------
	.section	.nv.compat,"",@"SHT_CUDA_COMPAT_INFO"
	.align	4
        /*0000*/ 	.byte	0x02, 0x09, 0x00, 0x00, 0x02, 0x02, 0x01, 0x00, 0x02, 0x05, 0x05, 0x00, 0x03, 0x07, 0x01, 0x01
        /*0010*/ 	.byte	0x02, 0x03, 0x00, 0x00, 0x02, 0x06, 0x01, 0x00, 0x04, 0x0b, 0x08, 0x00, 0x09, 0x00, 0x00, 0x00
        /*0020*/ 	.byte	0x00, 0x00, 0x00, 0x00


//--------------------- .nv.info._Z15kernel_functionPcS_i --------------------------
	.section	.nv.info._Z15kernel_functionPcS_i,"",@"SHT_CUDA_INFO"
	.sectionflags	@""
	.align	4


	//----- nvinfo : EIATTR_CUDA_API_VERSION
	.align		4
        /*0000*/ 	.byte	0x04, 0x37
        /*0002*/ 	.short	(.L_7 - .L_6)
.L_6:
        /*0004*/ 	.word	0x00000082


	//----- nvinfo : EIATTR_KPARAM_INFO
	.align		4
.L_7:
        /*0008*/ 	.byte	0x04, 0x17
        /*000a*/ 	.short	(.L_9 - .L_8)
.L_8:
        /*000c*/ 	.word	0x00000000
        /*0010*/ 	.short	0x0002
        /*0012*/ 	.short	0x0010
        /*0014*/ 	.byte	0x00, 0xf0, 0x11, 0x00


	//----- nvinfo : EIATTR_KPARAM_INFO
	.align		4
.L_9:
        /*0018*/ 	.byte	0x04, 0x17
        /*001a*/ 	.short	(.L_11 - .L_10)
.L_10:
        /*001c*/ 	.word	0x00000000
        /*0020*/ 	.short	0x0001
        /*0022*/ 	.short	0x0008
        /*0024*/ 	.byte	0x00, 0xf5, 0x21, 0x00


	//----- nvinfo : EIATTR_KPARAM_INFO
	.align		4
.L_11:
        /*0028*/ 	.byte	0x04, 0x17
        /*002a*/ 	.short	(.L_13 - .L_12)
.L_12:
        /*002c*/ 	.word	0x00000000
        /*0030*/ 	.short	0x0000
        /*0032*/ 	.short	0x0000
        /*0034*/ 	.byte	0x00, 0xf5, 0x21, 0x00


	//----- nvinfo : EIATTR_SPARSE_MMA_MASK
	.align		4
.L_13:
        /*0038*/ 	.byte	0x03, 0x50
        /*003a*/ 	.short	0x0000


	//----- nvinfo : EIATTR_MAXREG_COUNT
	.align		4
        /*003c*/ 	.byte	0x03, 0x1b
        /*003e*/ 	.short	0x00ff


	//----- nvinfo : EIATTR_MERCURY_ISA_VERSION
	.align		4
        /*0040*/ 	.byte	0x03, 0x5f
        /*0042*/ 	.short	0x0101


	//----- nvinfo : EIATTR_VRC_CTA_INIT_COUNT
	.align		4
        /*0044*/ 	.byte	0x02, 0x4a
	.zero		1
	.zero		1


	//----- nvinfo : EIATTR_EXIT_INSTR_OFFSETS
	.align		4
        /*0048*/ 	.byte	0x04, 0x1c
        /*004a*/ 	.short	(.L_15 - .L_14)


	//   ....[0]....
.L_14:
        /*004c*/ 	.word	0x00000070


	//   ....[1]....
        /*0050*/ 	.word	0x000004c0


	//----- nvinfo : EIATTR_CBANK_PARAM_SIZE
	.align		4
.L_15:
        /*0054*/ 	.byte	0x03, 0x19
        /*0056*/ 	.short	0x0014


	//----- nvinfo : EIATTR_PARAM_CBANK
	.align		4
        /*0058*/ 	.byte	0x04, 0x0a
        /*005a*/ 	.short	(.L_17 - .L_16)
	.align		4
.L_16:
        /*005c*/ 	.word	index@(.nv.constant0._Z15kernel_functionPcS_i)
        /*0060*/ 	.short	0x0380
        /*0062*/ 	.short	0x0014


	//----- nvinfo : EIATTR_SW_WAR
	.align		4
.L_17:
        /*0064*/ 	.byte	0x04, 0x36
        /*0066*/ 	.short	(.L_19 - .L_18)
.L_18:
        /*0068*/ 	.word	0x00000008
.L_19:


//--------------------- .nv.callgraph             --------------------------
	.section	.nv.callgraph,"",@"SHT_CUDA_CALLGRAPH"
	.align	4
	.sectionentsize	8
	.align		4
        /*0000*/ 	.word	0x00000000
	.align		4
        /*0004*/ 	.word	0xffffffff
	.align		4
        /*0008*/ 	.word	0x00000000
	.align		4
        /*000c*/ 	.word	0xfffffffe
	.align		4
        /*0010*/ 	.word	0x00000000
	.align		4
        /*0014*/ 	.word	0xfffffffd
	.align		4
        /*0018*/ 	.word	0x00000000
	.align		4
        /*001c*/ 	.word	0xfffffffc


//--------------------- .text._Z15kernel_functionPcS_i --------------------------
	.section	.text._Z15kernel_functionPcS_i,"ax",@progbits
	.align	128
        .global         _Z15kernel_functionPcS_i
        .type           _Z15kernel_functionPcS_i,@function
        .size           _Z15kernel_functionPcS_i,(.L_x_1 - _Z15kernel_functionPcS_i)
        .other          _Z15kernel_functionPcS_i,@"STO_CUDA_ENTRY STV_DEFAULT"
_Z15kernel_functionPcS_i:
.text._Z15kernel_functionPcS_i:
[----:B------:R-:W-:Y:S01]  /*0000*/  LDC R1, c[0x0][0x37c] ;  /* 0x0000df00ff017b82 */ /* 0x000fe20000000800 */
[----:B------:R-:W0:Y:S07]  /*0010*/  S2R R3, SR_TID.X ;  /* 0x0000000000037919 */ /* 0x000e2e0000002100 */
[----:B------:R-:W0:Y:S01]  /*0020*/  S2UR UR4, SR_CTAID.X ;  /* 0x00000000000479c3 */ /* 0x000e220000002500 */
[----:B------:R-:W1:Y:S07]  /*0030*/  LDCU UR5, c[0x0][0x390] ;  /* 0x00007200ff0577ac */ /* 0x000e6e0008000800 */
[----:B------:R-:W0:Y:S02]  /*0040*/  LDC R0, c[0x0][0x360] ;  /* 0x0000d800ff007b82 */ /* 0x000e240000000800 */
[----:B0-----:R-:W-:-:S05]  /*0050*/  IMAD R0, R0, UR4, R3 ;  /* 0x0000000400007c24 */ /* 0x001fca000f8e0203 */
[----:B-1----:R-:W-:-:S13]  /*0060*/  ISETP.GE.AND P0, PT, R0, UR5, PT ;  /* 0x0000000500007c0c */ /* 0x002fda000bf06270 */
[----:B------:R-:W-:Y:S05]  /*0070*/  @P0 EXIT ;  /* 0x000000000000094d */ /* 0x000fea0003800000 */
[----:B------:R-:W0:Y:S01]  /*0080*/  LDCU.128 UR8, c[0x0][0x380] ;  /* 0x00007000ff0877ac */ /* 0x000e220008000c00 */
[----:B------:R-:W-:Y:S01]  /*0090*/  IMAD R0, R0, 0x1e, RZ ;  /* 0x0000001e00007824 */ /* 0x000fe200078e02ff */
[----:B------:R-:W1:Y:S04]  /*00a0*/  LDCU.64 UR4, c[0x0][0x358] ;  /* 0x00006b00ff0477ac */ /* 0x000e680008000a00 */
[----:B------:R-:W-:Y:S02]  /*00b0*/  SHF.R.S32.HI R5, RZ, 0x1f, R0 ;  /* 0x0000001fff057819 */ /* 0x000fe40000011400 */
[----:B0-----:R-:W-:-:S04]  /*00c0*/  IADD3 R2, P0, PT, R0, UR8, RZ ;  /* 0x0000000800027c10 */ /* 0x001fc8000ff1e0ff */
[----:B------:R-:W-:-:S05]  /*00d0*/  IADD3.X R3, PT, PT, R5, UR9, RZ, P0, !PT ;  /* 0x0000000905037c10 */ /* 0x000fca00087fe4ff */
[----:B-1----:R-:W2:Y:S01]  /*00e0*/  LDG.E.U8 R7, desc[UR4][R2.64] ;  /* 0x0000000402077981 */ /* 0x002ea2000c1e1100 */
[----:B------:R-:W-:-:S04]  /*00f0*/  IADD3 R4, P0, PT, R0, UR10, RZ ;  /* 0x0000000a00047c10 */ /* 0x000fc8000ff1e0ff */
[----:B------:R-:W-:-:S05]  /*0100*/  IADD3.X R5, PT, PT, R5, UR11, RZ, P0, !PT ;  /* 0x0000000b05057c10 */ /* 0x000fca00087fe4ff */
[----:B--2---:R0:W-:Y:S04]  /*0110*/  STG.E.U8 desc[UR4][R4.64], R7 ;  /* 0x0000000704007986 */ /* 0x0041e8000c101104 */
[----:B------:R-:W2:Y:S04]  /*0120*/  LDG.E.U8 R9, desc[UR4][R2.64+0x1] ;  /* 0x0000010402097981 */ /* 0x000ea8000c1e1100 */
[----:B--2---:R1:W-:Y:S04]  /*0130*/  STG.E.U8 desc[UR4][R4.64+0x1], R9 ;  /* 0x0000010904007986 */ /* 0x0043e8000c101104 */
[----:B------:R-:W2:Y:S04]  /*0140*/  LDG.E.U8 R11, desc[UR4][R2.64+0x2] ;  /* 0x00000204020b7981 */ /* 0x000ea8000c1e1100 */
[----:B--2---:R2:W-:Y:S04]  /*0150*/  STG.E.U8 desc[UR4][R4.64+0x2], R11 ;  /* 0x0000020b04007986 */ /* 0x0045e8000c101104 */
[----:B------:R-:W3:Y:S04]  /*0160*/  LDG.E.U8 R13, desc[UR4][R2.64+0x3] ;  /* 0x00000304020d7981 */ /* 0x000ee8000c1e1100 */
[----:B---3--:R3:W-:Y:S04]  /*0170*/  STG.E.U8 desc[UR4][R4.64+0x3], R13 ;  /* 0x0000030d04007986 */ /* 0x0087e8000c101104 */
[----:B------:R-:W4:Y:S04]  /*0180*/  LDG.E.U8 R15, desc[UR4][R2.64+0x4] ;  /* 0x00000404020f7981 */ /* 0x000f28000c1e1100 */
[----:B----4-:R4:W-:Y:S04]  /*0190*/  STG.E.U8 desc[UR4][R4.64+0x4], R15 ;  /* 0x0000040f04007986 */ /* 0x0109e8000c101104 */
[----:B------:R-:W5:Y:S04]  /*01a0*/  LDG.E.U8 R17, desc[UR4][R2.64+0x5] ;  /* 0x0000050402117981 */ /* 0x000f68000c1e1100 */
[----:B-----5:R5:W-:Y:S04]  /*01b0*/  STG.E.U8 desc[UR4][R4.64+0x5], R17 ;  /* 0x0000051104007986 */ /* 0x020be8000c101104 */
[----:B0-----:R-:W2:Y:S04]  /*01c0*/  LDG.E.U8 R7, desc[UR4][R2.64+0x6] ;  /* 0x0000060402077981 */ /* 0x001ea8000c1e1100 */
[----:B--2---:R0:W-:Y:S04]  /*01d0*/  STG.E.U8 desc[UR4][R4.64+0x6], R7 ;  /* 0x0000060704007986 */ /* 0x0041e8000c101104 */
[----:B-1----:R-:W2:Y:S04]  /*01e0*/  LDG.E.U8 R9, desc[UR4][R2.64+0x7] ;  /* 0x0000070402097981 */ /* 0x002ea8000c1e1100 */
[----:B--2---:R1:W-:Y:S04]  /*01f0*/  STG.E.U8 desc[UR4][R4.64+0x7], R9 ;  /* 0x0000070904007986 */ /* 0x0043e8000c101104 */
[----:B------:R-:W2:Y:S04]  /*0200*/  LDG.E.U8 R11, desc[UR4][R2.64+0x8] ;  /* 0x00000804020b7981 */ /* 0x000ea8000c1e1100 */
[----:B--2---:R2:W-:Y:S04]  /*0210*/  STG.E.U8 desc[UR4][R4.64+0x8], R11 ;  /* 0x0000080b04007986 */ /* 0x0045e8000c101104 */
[----:B---3--:R-:W3:Y:S04]  /*0220*/  LDG.E.U8 R13, desc[UR4][R2.64+0x9] ;  /* 0x00000904020d7981 */ /* 0x008ee8000c1e1100 */
[----:B---3--:R3:W-:Y:S04]  /*0230*/  STG.E.U8 desc[UR4][R4.64+0x9], R13 ;  /* 0x0000090d04007986 */ /* 0x0087e8000c101104 */
[----:B----4-:R-:W4:Y:S04]  /*0240*/  LDG.E.U8 R15, desc[UR4][R2.64+0xa] ;  /* 0x00000a04020f7981 */ /* 0x010f28000c1e1100 */
[----:B----4-:R4:W-:Y:S04]  /*0250*/  STG.E.U8 desc[UR4][R4.64+0xa], R15 ;  /* 0x00000a0f04007986 */ /* 0x0109e8000c101104 */
[----:B-----5:R-:W5:Y:S04]  /*0260*/  LDG.E.U8 R17, desc[UR4][R2.64+0xb] ;  /* 0x00000b0402117981 */ /* 0x020f68000c1e1100 */
        /* <DEDUP_REMOVED lines=26> */
[----:B--2---:R-:W-:Y:S04]  /*0410*/  STG.E.U8 desc[UR4][R4.64+0x18], R7 ;  /* 0x0000180704007986 */ /* 0x004fe8000c101104 */
[----:B-1----:R-:W2:Y:S04]  /*0420*/  LDG.E.U8 R9, desc[UR4][R2.64+0x19] ;  /* 0x0000190402097981 */ /* 0x002ea8000c1e1100 */
[----:B--2---:R-:W-:Y:S04]  /*0430*/  STG.E.U8 desc[UR4][R4.64+0x19], R9 ;  /* 0x0000190904007986 */ /* 0x004fe8000c101104 */
[----:B------:R-:W2:Y:S04]  /*0440*/  LDG.E.U8 R11, desc[UR4][R2.64+0x1a] ;  /* 0x00001a04020b7981 */ /* 0x000ea8000c1e1100 */
[----:B--2---:R-:W-:Y:S04]  /*0450*/  STG.E.U8 desc[UR4][R4.64+0x1a], R11 ;  /* 0x00001a0b04007986 */ /* 0x004fe8000c101104 */
[----:B---3--:R-:W2:Y:S04]  /*0460*/  LDG.E.U8 R13, desc[UR4][R2.64+0x1b] ;  /* 0x00001b04020d7981 */ /* 0x008ea8000c1e1100 */
[----:B--2---:R-:W-:Y:S04]  /*0470*/  STG.E.U8 desc[UR4][R4.64+0x1b], R13 ;  /* 0x00001b0d04007986 */ /* 0x004fe8000c101104 */
[----:B----4-:R-:W2:Y:S04]  /*0480*/  LDG.E.U8 R15, desc[UR4][R2.64+0x1c] ;  /* 0x00001c04020f7981 */ /* 0x010ea8000c1e1100 */
[----:B--2---:R-:W-:Y:S04]  /*0490*/  STG.E.U8 desc[UR4][R4.64+0x1c], R15 ;  /* 0x00001c0f04007986 */ /* 0x004fe8000c101104 */
[----:B-----5:R-:W2:Y:S04]  /*04a0*/  LDG.E.U8 R17, desc[UR4][R2.64+0x1d] ;  /* 0x00001d0402117981 */ /* 0x020ea8000c1e1100 */
[----:B--2---:R-:W-:Y:S01]  /*04b0*/  STG.E.U8 desc[UR4][R4.64+0x1d], R17 ;  /* 0x00001d1104007986 */ /* 0x004fe2000c101104 */
[----:B------:R-:W-:Y:S05]  /*04c0*/  EXIT ;  /* 0x000000000000794d */ /* 0x000fea0003800000 */
.L_x_0:
[----:B------:R-:W-:-:S00]  /*04d0*/  BRA `(.L_x_0) ;  /* 0xfffffffc00fc7947 */ /* 0x000fc0000383ffff */
[----:B------:R-:W-:-:S00]  /*04e0*/  NOP ;  /* 0x0000000000007918 */ /* 0x000fc00000000000 */
        /* <DEDUP_REMOVED lines=9> */
.L_x_1:


//--------------------- .nv.shared.reserved.0     --------------------------
	.section	.nv.shared.reserved.0,"aw",@nobits
	.weak		__nv_reservedSMEM_offset_0_alias
	.size		__nv_reservedSMEM_offset_0_alias, 0, 64
	.other		__nv_reservedSMEM_offset_0_alias,@"STO_CUDA_RESERVED_SHARED STV_DEFAULT"
__nv_reservedSMEM_offset_0_alias:
	.zero		0
	.zero		64


//--------------------- .nv.constant0._Z15kernel_functionPcS_i --------------------------
	.section	.nv.constant0._Z15kernel_functionPcS_i,"a",@progbits
	.sectionflags	@""
	.align	4
.nv.constant0._Z15kernel_functionPcS_i:
	.zero		916


//--------------------- SYMBOLS --------------------------

	.type		.nv.reservedSmem.offset0,@object
	.size		.nv.reservedSmem.offset0,0x4
